	.headerflags	@"EF_CUDA_TEXMODE_UNIFIED EF_CUDA_64BIT_ADDRESS EF_CUDA_ACCELERATORS EF_CUDA_SM90 EF_CUDA_VIRTUAL_SM(EF_CUDA_SM90)"
	.elftype	@"ET_EXEC"


//--------------------- .nv.info                  --------------------------
	.section	.nv.info,"",@"SHT_CUDA_INFO"
	.align	4


	//----- nvinfo : EIATTR_REGCOUNT
	.align		4
        /*0000*/ 	.byte	0x04, 0x2f
        /*0002*/ 	.short	(.L_1 - .L_0)
	.align		4
.L_0:
        /*0004*/ 	.word	index@(triton_poi_fused_relu_threshold_backward_0)
        /*0008*/ 	.word	0x0000000e


	//----- nvinfo : EIATTR_MIN_STACK_SIZE
	.align		4
.L_1:
        /*000c*/ 	.byte	0x04, 0x12
        /*000e*/ 	.short	(.L_3 - .L_2)
	.align		4
.L_2:
        /*0010*/ 	.word	index@(triton_poi_fused_relu_threshold_backward_0)
        /*0014*/ 	.word	0x00000000


	//----- nvinfo : EIATTR_FRAME_SIZE
	.align		4
.L_3:
        /*0018*/ 	.byte	0x04, 0x11
        /*001a*/ 	.short	(.L_5 - .L_4)
	.align		4
.L_4:
        /*001c*/ 	.word	index@(triton_poi_fused_relu_threshold_backward_0)
        /*0020*/ 	.word	0x00000000


	//----- nvinfo : EIATTR_MIN_STACK_SIZE
	.align		4
.L_5:
        /*0024*/ 	.byte	0x04, 0x12
        /*0026*/ 	.short	(.L_7 - .L_6)
	.align		4
.L_6:
        /*0028*/ 	.word	index@(triton_poi_fused_relu_threshold_backward_0)
        /*002c*/ 	.word	0x00000000
.L_7:


//--------------------- .nv.info.triton_poi_fused_relu_threshold_backward_0 --------------------------
	.section	.nv.info.triton_poi_fused_relu_threshold_backward_0,"",@"SHT_CUDA_INFO"
	.sectionflags	@""
	.align	4


	//----- nvinfo : EIATTR_CUDA_API_VERSION
	.align		4
        /*0000*/ 	.byte	0x04, 0x37
        /*0002*/ 	.short	(.L_9 - .L_8)
.L_8:
        /*0004*/ 	.word	0x0000007c


	//----- nvinfo : EIATTR_KPARAM_INFO
	.align		4
.L_9:
        /*0008*/ 	.byte	0x04, 0x17
        /*000a*/ 	.short	(.L_11 - .L_10)
.L_10:
        /*000c*/ 	.word	0x00000000
        /*0010*/ 	.short	0x0003
        /*0012*/ 	.short	0x0018
        /*0014*/ 	.byte	0x00, 0xf0, 0x11, 0x00


	//----- nvinfo : EIATTR_KPARAM_INFO
	.align		4
.L_11:
        /*0018*/ 	.byte	0x04, 0x17
        /*001a*/ 	.short	(.L_13 - .L_12)
.L_12:
        /*001c*/ 	.word	0x00000000
        /*0020*/ 	.short	0x0002
        /*0022*/ 	.short	0x0010
        /*0024*/ 	.byte	0x00, 0xf4, 0x21, 0x00


	//----- nvinfo : EIATTR_KPARAM_INFO
	.align		4
.L_13:
        /*0028*/ 	.byte	0x04, 0x17
        /*002a*/ 	.short	(.L_15 - .L_14)
.L_14:
        /*002c*/ 	.word	0x00000000
        /*0030*/ 	.short	0x0001
        /*0032*/ 	.short	0x0008
        /*0034*/ 	.byte	0x00, 0xf4, 0x21, 0x00


	//----- nvinfo : EIATTR_KPARAM_INFO
	.align		4
.L_15:
        /*0038*/ 	.byte	0x04, 0x17
        /*003a*/ 	.short	(.L_17 - .L_16)
.L_16:
        /*003c*/ 	.word	0x00000000
        /*0040*/ 	.short	0x0000
        /*0042*/ 	.short	0x0000
        /*0044*/ 	.byte	0x00, 0xf4, 0x21, 0x00


	//----- nvinfo : EIATTR_SPARSE_MMA_MASK
	.align		4
.L_17:
        /*0048*/ 	.byte	0x03, 0x50
        /*004a*/ 	.short	0x0000


	//----- nvinfo : EIATTR_MAXREG_COUNT
	.align		4
        /*004c*/ 	.byte	0x03, 0x1b
        /*004e*/ 	.short	0x00ff


	//----- nvinfo : EIATTR_EXIT_INSTR_OFFSETS
	.align		4
        /*0050*/ 	.byte	0x04, 0x1c
        /*0052*/ 	.short	(.L_19 - .L_18)


	//   ....[0]....
.L_18:
        /*0054*/ 	.word	0x000001d0


	//   ....[1]....
        /*0058*/ 	.word	0x000001f0


	//----- nvinfo : EIATTR_REQNTID
	.align		4
.L_19:
        /*005c*/ 	.byte	0x04, 0x10
        /*005e*/ 	.short	(.L_21 - .L_20)
.L_20:
        /*0060*/ 	.word	0x00000080
        /*0064*/ 	.word	0x00000001
        /*0068*/ 	.word	0x00000001


	//----- nvinfo : EIATTR_CBANK_PARAM_SIZE
	.align		4
.L_21:
        /*006c*/ 	.byte	0x03, 0x19
        /*006e*/ 	.short	0x001c


	//----- nvinfo : EIATTR_PARAM_CBANK
	.align		4
        /*0070*/ 	.byte	0x04, 0x0a
        /*0072*/ 	.short	(.L_23 - .L_22)
	.align		4
.L_22:
        /*0074*/ 	.word	index@(.nv.constant0.triton_poi_fused_relu_threshold_backward_0)
        /*0078*/ 	.short	0x0210
        /*007a*/ 	.short	0x001c


	//----- nvinfo : EIATTR_SW_WAR
	.align		4
.L_23:
        /*007c*/ 	.byte	0x04, 0x36
        /*007e*/ 	.short	(.L_25 - .L_24)
.L_24:
        /*0080*/ 	.word	0x00000008
.L_25:


//--------------------- .nv.callgraph             --------------------------
	.section	.nv.callgraph,"",@"SHT_CUDA_CALLGRAPH"
	.align	4
	.sectionentsize	8
	.align		4
        /*0000*/ 	.word	0x00000000
	.align		4
        /*0004*/ 	.word	0xffffffff
	.align		4
        /*0008*/ 	.word	0x00000000
	.align		4
        /*000c*/ 	.word	0xfffffffe
	.align		4
        /*0010*/ 	.word	0x00000000
	.align		4
        /*0014*/ 	.word	0xfffffffd
	.align		4
        /*0018*/ 	.word	0x00000000
	.align		4
        /*001c*/ 	.word	0xfffffffc


//--------------------- .text.triton_poi_fused_relu_threshold_backward_0 --------------------------
	.section	.text.triton_poi_fused_relu_threshold_backward_0,"ax",@progbits
	.align	128
        .global         triton_poi_fused_relu_threshold_backward_0
        .type           triton_poi_fused_relu_threshold_backward_0,@function
        .size           triton_poi_fused_relu_threshold_backward_0,(.L_x_1 - triton_poi_fused_relu_threshold_backward_0)
        .other          triton_poi_fused_relu_threshold_backward_0,@"STO_CUDA_ENTRY STV_DEFAULT"
triton_poi_fused_relu_threshold_backward_0:
.text.triton_poi_fused_relu_threshold_backward_0:
[----:B------:R-:W0:Y:S02]  /*0000*/  LDC R1, c[0x0][0x28] ;  /* 0x00000a00ff017b82 */ /* 0x000e240000000800 */
[----:B------:R-:W1:Y:S01]  /*0010*/  S2R R0, SR_TID.X ;  /* 0x0000000000007919 */ /* 0x000e620000002100 */
[----:B------:R-:W2:Y:S01]  /*0020*/  LDC.64 R4, c[0x0][0x218] ;  /* 0x00008600ff047b82 */ /* 0x000ea20000000a00 */
[----:B------:R-:W-:Y:S01]  /*0030*/  ULDC.64 UR4, c[0x0][0x208] ;  /* 0x0000820000047ab9 */ /* 0x000fe20000000a00 */
[----:B------:R-:W-:Y:S01]  /*0040*/  ULDC.64 UR6, c[0x0][0x220] ;  /* 0x0000880000067ab9 */ /* 0x000fe20000000a00 */
[----:B------:R-:W3:Y:S05]  /*0050*/  S2R R7, SR_CTAID.X ;  /* 0x0000000000077919 */ /* 0x000eea0000002500 */
[----:B------:R-:W4:Y:S01]  /*0060*/  LDC.64 R2, c[0x0][0x210] ;  /* 0x00008400ff027b82 */ /* 0x000f220000000a00 */
[----:B-1----:R-:W-:-:S02]  /*0070*/  LOP3.LUT R0, R0, 0x7f, RZ, 0xc0, !PT ;  /* 0x0000007f00007812 */ /* 0x002fc400078ec0ff */
[----:B---3--:R-:W-:-:S03]  /*0080*/  SHF.R.S32.HI R6, RZ, 0x18, R7 ;  /* 0x00000018ff067819 */ /* 0x008fc60000011407 */
[----:B------:R-:W-:Y:S01]  /*0090*/  IMAD R7, R7, 0x80, R0 ;  /* 0x0000008007077824 */ /* 0x000fe200078e0200 */
[----:B------:R-:W-:-:S03]  /*00a0*/  SGXT R0, R6, 0x1 ;  /* 0x000000010600781a */ /* 0x000fc60000000200 */
[C---:B----4-:R-:W-:Y:S01]  /*00b0*/  IMAD.WIDE R2, R7.reuse, 0x4, R2 ;  /* 0x0000000407027825 */ /* 0x050fe200078e0202 */
[----:B------:R-:W-:Y:S02]  /*00c0*/  ISETP.GE.AND P0, PT, R7, 0x100, PT ;  /* 0x000001000700780c */ /* 0x000fe40003f06270 */
[----:B------:R-:W-:-:S04]  /*00d0*/  LEA.HI R0, R0, R7, RZ, 0x2 ;  /* 0x0000000700007211 */ /* 0x000fc800078f10ff */
[----:B------:R-:W-:-:S05]  /*00e0*/  LOP3.LUT R0, R0, 0xfffffffc, RZ, 0xc0, !PT ;  /* 0xfffffffc00007812 */ /* 0x000fca00078ec0ff */
[----:B------:R-:W-:Y:S02]  /*00f0*/  IMAD.IADD R9, R7, 0x1, -R0 ;  /* 0x0000000107097824 */ /* 0x000fe400078e0a00 */
[----:B------:R-:W-:Y:S02]  /*0100*/  IMAD.MOV.U32 R0, RZ, RZ, RZ ;  /* 0x000000ffff007224 */ /* 0x000fe400078e00ff */
[----:B--2---:R-:W-:-:S04]  /*0110*/  IMAD.WIDE R4, R9, 0x4, R4 ;  /* 0x0000000409047825 */ /* 0x004fc800078e0204 */
[----:B------:R-:W-:Y:S01]  /*0120*/  IMAD.MOV.U32 R9, RZ, RZ, RZ ;  /* 0x000000ffff097224 */ /* 0x000fe200078e00ff */
[----:B------:R-:W2:Y:S05]  /*0130*/  @!P0 LDG.E R0, desc[UR4][R2.64] ;  /* 0x0000000402008981 */ /* 0x000eaa000c1e1900 */
[----:B------:R-:W2:Y:S02]  /*0140*/  @!P0 LDG.E.EL R9, desc[UR4][R4.64] ;  /* 0x0000000404098981 */ /* 0x000ea4000c2e1900 */
[----:B--2---:R-:W-:Y:S01]  /*0150*/  FADD R6, R9, R0 ;  /* 0x0000000009067221 */ /* 0x004fe20000000000 */
[----:B------:R-:W-:-:S04]  /*0160*/  FSETP.GEU.AND P1, PT, R0, -R9, PT ;  /* 0x800000090000720b */ /* 0x000fc80003f2e000 */
[----:B------:R-:W-:Y:S02]  /*0170*/  FSEL R9, R6, RZ, P1 ;  /* 0x000000ff06097208 */ /* 0x000fe40000800000 */
[----:B------:R-:W-:Y:S02]  /*0180*/  IADD3 R6, P1, R7, UR6, RZ ;  /* 0x0000000607067c10 */ /* 0x000fe4000ff3e0ff */
[----:B------:R-:W-:Y:S01]  /*0190*/  FSETP.GTU.AND P2, PT, R9, RZ, PT ;  /* 0x000000ff0900720b */ /* 0x000fe20003f4c000 */
[----:B------:R1:W-:Y:S01]  /*01a0*/  @!P0 STG.E desc[UR4][R2.64], R9 ;  /* 0x0000000902008986 */ /* 0x0003e2000c101904 */
[----:B------:R-:W-:Y:S02]  /*01b0*/  LEA.HI.X.SX32 R7, R7, UR7, 0x1, P1 ;  /* 0x0000000707077c11 */ /* 0x000fe400088f0eff */
[----:B------:R-:W-:Y:S01]  /*01c0*/  SEL R11, RZ, 0x1, P2 ;  /* 0x00000001ff0b7807 */ /* 0x000fe20001000000 */
[----:B------:R-:W-:Y:S08]  /*01d0*/  @P0 EXIT ;  /* 0x000000000000094d */ /* 0x000ff00003800000 */
[----:B------:R-:W-:Y:S01]  /*01e0*/  STG.E.U8 desc[UR4][R6.64], R11 ;  /* 0x0000000b06007986 */ /* 0x000fe2000c101104 */
[----:B------:R-:W-:Y:S05]  /*01f0*/  EXIT ;  /* 0x000000000000794d */ /* 0x000fea0003800000 */
.L_x_0:
[----:B------:R-:W-:-:S00]  /*0200*/  BRA `(.L_x_0) ;  /* 0xfffffffc00fc7947 */ /* 0x000fc0000383ffff */
[----:B------:R-:W-:-:S00]  /*0210*/  NOP ;  /* 0x0000000000007918 */ /* 0x000fc00000000000 */
        /* <DEDUP_REMOVED lines=14> */
.L_x_1:


//--------------------- .nv.constant0.triton_poi_fused_relu_threshold_backward_0 --------------------------
	.section	.nv.constant0.triton_poi_fused_relu_threshold_backward_0,"a",@progbits
	.sectionflags	@""
	.align	4
.nv.constant0.triton_poi_fused_relu_threshold_backward_0:
	.zero		556
